//
// Generated by NVIDIA NVVM Compiler
//
// Compiler Build ID: CL-36424714
// Cuda compilation tools, release 13.0, V13.0.88
// Based on NVVM 20.0.0
//

.version 9.0
.target sm_100
.address_size 64

	// .globl	_Z7mm_cudaPdS_S_i

.visible .entry _Z7mm_cudaPdS_S_i(
	.param .u64 .ptr .align 1 _Z7mm_cudaPdS_S_i_param_0,
	.param .u64 .ptr .align 1 _Z7mm_cudaPdS_S_i_param_1,
	.param .u64 .ptr .align 1 _Z7mm_cudaPdS_S_i_param_2,
	.param .u32 _Z7mm_cudaPdS_S_i_param_3
)
{
	.reg .pred 	%p<10>;
	.reg .b32 	%r<81>;
	.reg .b64 	%rd<47>;
	.reg .b64 	%fd<67>;

	ld.param.u64 	%rd4, [_Z7mm_cudaPdS_S_i_param_0];
	ld.param.u64 	%rd5, [_Z7mm_cudaPdS_S_i_param_1];
	ld.param.u64 	%rd3, [_Z7mm_cudaPdS_S_i_param_2];
	ld.param.u32 	%r44, [_Z7mm_cudaPdS_S_i_param_3];
	cvta.to.global.u64 	%rd1, %rd5;
	cvta.to.global.u64 	%rd2, %rd4;
	mov.u32 	%r45, %ctaid.x;
	mov.u32 	%r46, %ntid.x;
	mov.u32 	%r47, %tid.x;
	mad.lo.s32 	%r1, %r45, %r46, %r47;
	mov.u32 	%r48, %ctaid.y;
	mov.u32 	%r49, %ntid.y;
	mul.lo.s32 	%r2, %r48, %r49;
	mov.u32 	%r3, %tid.y;
	add.s32 	%r50, %r2, %r3;
	max.s32 	%r51, %r1, %r50;
	setp.ge.s32 	%p1, %r51, %r44;
	@%p1 bra 	$L__BB0_13;
	mul.lo.s32 	%r5, %r44, %r1;
	and.b32  	%r6, %r44, 7;
	setp.lt.u32 	%p2, %r44, 8;
	mov.f64 	%fd66, 0d0000000000000000;
	mov.b32 	%r79, 0;
	@%p2 bra 	$L__BB0_4;
	and.b32  	%r79, %r44, 2147483640;
	neg.s32 	%r77, %r79;
	add.s32 	%r53, %r3, %r44;
	add.s32 	%r76, %r53, %r2;
	shl.b32 	%r10, %r44, 3;
	shl.b32 	%r54, %r44, 1;
	add.s32 	%r75, %r50, %r54;
	mad.lo.s32 	%r74, %r44, 3, %r50;
	shl.b32 	%r55, %r44, 2;
	add.s32 	%r73, %r50, %r55;
	mad.lo.s32 	%r72, %r44, 5, %r50;
	mad.lo.s32 	%r71, %r44, 6, %r50;
	mad.lo.s32 	%r70, %r44, 7, %r50;
	mov.f64 	%fd66, 0d0000000000000000;
	mov.u32 	%r68, %r5;
	mov.u32 	%r69, %r50;
$L__BB0_3:
	.pragma "nounroll";
	mul.wide.s32 	%rd6, %r68, 8;
	add.s64 	%rd7, %rd2, %rd6;
	ld.global.f64 	%fd16, [%rd7];
	mul.wide.u32 	%rd8, %r69, 8;
	add.s64 	%rd9, %rd1, %rd8;
	ld.global.f64 	%fd17, [%rd9];
	fma.rn.f64 	%fd18, %fd16, %fd17, %fd66;
	ld.global.f64 	%fd19, [%rd7+8];
	mul.wide.u32 	%rd10, %r76, 8;
	add.s64 	%rd11, %rd1, %rd10;
	ld.global.f64 	%fd20, [%rd11];
	fma.rn.f64 	%fd21, %fd19, %fd20, %fd18;
	ld.global.f64 	%fd22, [%rd7+16];
	mul.wide.u32 	%rd12, %r75, 8;
	add.s64 	%rd13, %rd1, %rd12;
	ld.global.f64 	%fd23, [%rd13];
	fma.rn.f64 	%fd24, %fd22, %fd23, %fd21;
	ld.global.f64 	%fd25, [%rd7+24];
	mul.wide.u32 	%rd14, %r74, 8;
	add.s64 	%rd15, %rd1, %rd14;
	ld.global.f64 	%fd26, [%rd15];
	fma.rn.f64 	%fd27, %fd25, %fd26, %fd24;
	ld.global.f64 	%fd28, [%rd7+32];
	mul.wide.u32 	%rd16, %r73, 8;
	add.s64 	%rd17, %rd1, %rd16;
	ld.global.f64 	%fd29, [%rd17];
	fma.rn.f64 	%fd30, %fd28, %fd29, %fd27;
	ld.global.f64 	%fd31, [%rd7+40];
	mul.wide.u32 	%rd18, %r72, 8;
	add.s64 	%rd19, %rd1, %rd18;
	ld.global.f64 	%fd32, [%rd19];
	fma.rn.f64 	%fd33, %fd31, %fd32, %fd30;
	ld.global.f64 	%fd34, [%rd7+48];
	mul.wide.u32 	%rd20, %r71, 8;
	add.s64 	%rd21, %rd1, %rd20;
	ld.global.f64 	%fd35, [%rd21];
	fma.rn.f64 	%fd36, %fd34, %fd35, %fd33;
	ld.global.f64 	%fd37, [%rd7+56];
	mul.wide.u32 	%rd22, %r70, 8;
	add.s64 	%rd23, %rd1, %rd22;
	ld.global.f64 	%fd38, [%rd23];
	fma.rn.f64 	%fd66, %fd37, %fd38, %fd36;
	add.s32 	%r77, %r77, 8;
	add.s32 	%r76, %r76, %r10;
	add.s32 	%r75, %r75, %r10;
	add.s32 	%r74, %r74, %r10;
	add.s32 	%r73, %r73, %r10;
	add.s32 	%r72, %r72, %r10;
	add.s32 	%r71, %r71, %r10;
	add.s32 	%r70, %r70, %r10;
	add.s32 	%r69, %r69, %r10;
	add.s32 	%r68, %r68, 8;
	setp.ne.s32 	%p3, %r77, 0;
	@%p3 bra 	$L__BB0_3;
$L__BB0_4:
	setp.eq.s32 	%p4, %r6, 0;
	@%p4 bra 	$L__BB0_12;
	and.b32  	%r38, %r44, 3;
	setp.lt.u32 	%p5, %r6, 4;
	@%p5 bra 	$L__BB0_7;
	add.s32 	%r56, %r79, %r5;
	mul.wide.s32 	%rd24, %r56, 8;
	add.s64 	%rd25, %rd2, %rd24;
	ld.global.f64 	%fd40, [%rd25];
	mad.lo.s32 	%r57, %r79, %r44, %r50;
	mul.wide.u32 	%rd26, %r57, 8;
	add.s64 	%rd27, %rd1, %rd26;
	ld.global.f64 	%fd41, [%rd27];
	fma.rn.f64 	%fd42, %fd40, %fd41, %fd66;
	ld.global.f64 	%fd43, [%rd25+8];
	add.s32 	%r58, %r57, %r44;
	mul.wide.u32 	%rd28, %r58, 8;
	add.s64 	%rd29, %rd1, %rd28;
	ld.global.f64 	%fd44, [%rd29];
	fma.rn.f64 	%fd45, %fd43, %fd44, %fd42;
	ld.global.f64 	%fd46, [%rd25+16];
	add.s32 	%r59, %r58, %r44;
	mul.wide.u32 	%rd30, %r59, 8;
	add.s64 	%rd31, %rd1, %rd30;
	ld.global.f64 	%fd47, [%rd31];
	fma.rn.f64 	%fd48, %fd46, %fd47, %fd45;
	ld.global.f64 	%fd49, [%rd25+24];
	add.s32 	%r60, %r59, %r44;
	mul.wide.u32 	%rd32, %r60, 8;
	add.s64 	%rd33, %rd1, %rd32;
	ld.global.f64 	%fd50, [%rd33];
	fma.rn.f64 	%fd66, %fd49, %fd50, %fd48;
	add.s32 	%r79, %r79, 4;
$L__BB0_7:
	setp.eq.s32 	%p6, %r38, 0;
	@%p6 bra 	$L__BB0_12;
	setp.eq.s32 	%p7, %r38, 1;
	@%p7 bra 	$L__BB0_10;
	add.s32 	%r61, %r79, %r5;
	mul.wide.s32 	%rd34, %r61, 8;
	add.s64 	%rd35, %rd2, %rd34;
	ld.global.f64 	%fd52, [%rd35];
	mad.lo.s32 	%r62, %r79, %r44, %r50;
	mul.wide.u32 	%rd36, %r62, 8;
	add.s64 	%rd37, %rd1, %rd36;
	ld.global.f64 	%fd53, [%rd37];
	fma.rn.f64 	%fd54, %fd52, %fd53, %fd66;
	ld.global.f64 	%fd55, [%rd35+8];
	add.s32 	%r63, %r62, %r44;
	mul.wide.u32 	%rd38, %r63, 8;
	add.s64 	%rd39, %rd1, %rd38;
	ld.global.f64 	%fd56, [%rd39];
	fma.rn.f64 	%fd66, %fd55, %fd56, %fd54;
	add.s32 	%r79, %r79, 2;
$L__BB0_10:
	and.b32  	%r64, %r44, 1;
	setp.eq.b32 	%p8, %r64, 1;
	not.pred 	%p9, %p8;
	@%p9 bra 	$L__BB0_12;
	add.s32 	%r65, %r79, %r5;
	mul.wide.s32 	%rd40, %r65, 8;
	add.s64 	%rd41, %rd2, %rd40;
	ld.global.f64 	%fd57, [%rd41];
	mad.lo.s32 	%r66, %r79, %r44, %r50;
	mul.wide.u32 	%rd42, %r66, 8;
	add.s64 	%rd43, %rd1, %rd42;
	ld.global.f64 	%fd58, [%rd43];
	fma.rn.f64 	%fd66, %fd57, %fd58, %fd66;
$L__BB0_12:
	add.s32 	%r67, %r5, %r50;
	cvta.to.global.u64 	%rd44, %rd3;
	mul.wide.s32 	%rd45, %r67, 8;
	add.s64 	%rd46, %rd44, %rd45;
	st.global.f64 	[%rd46], %fd66;
$L__BB0_13:
	ret;

}


// ===== COMPILED SASS (sm_100) =====

	.target	sm_100

	.elftype	@"ET_EXEC"


//--------------------- .note.nv.tkinfo           --------------------------
	.section	.note.nv.tkinfo,"",@"SHT_NOTE"
	.sectionflags	@"SHF_NOTE_NV_TKINFO"
	.tkinfo
        /*0018*/ 	.word	0x00000002
        /*0030*/ 	.string	""
        /*0030*/ 	.string	"ptxas"
        /*0030*/ 	.string	"Cuda compilation tools, release 13.0, V13.0.88"
        /*0030*/ 	.string	"Build cuda_13.0.r13.0/compiler.36424714_0"
        /*0030*/ 	.string	"-arch sm_100 -m 64 "



//--------------------- .note.nv.cuinfo           --------------------------
	.section	.note.nv.cuinfo,"",@"SHT_NOTE"
	.sectionflags	@"SHF_NOTE_NV_CUINFO"
        /*0018*/ 	.short	0x0002
        /*001a*/ 	.short	0x0064
        /*001c*/ 	.short	0x0082
	.zero		2


//--------------------- .nv.info                  --------------------------
	.section	.nv.info,"",@"SHT_CUDA_INFO"
	.align	4


	//----- nvinfo : EIATTR_REGCOUNT
	.align		4
        /*0000*/ 	.byte	0x04, 0x2f
        /*0002*/ 	.short	(.L_1 - .L_0)
	.align		4
.L_0:
        /*0004*/ 	.word	index@(_Z7mm_cudaPdS_S_i)
        /*0008*/ 	.word	0x00000020


	//----- nvinfo : EIATTR_FRAME_SIZE
	.align		4
.L_1:
        /*000c*/ 	.byte	0x04, 0x11
        /*000e*/ 	.short	(.L_3 - .L_2)
	.align		4
.L_2:
        /*0010*/ 	.word	index@(_Z7mm_cudaPdS_S_i)
        /*0014*/ 	.word	0x00000000


	//----- nvinfo : EIATTR_MIN_STACK_SIZE
	.align		4
.L_3:
        /*0018*/ 	.byte	0x04, 0x12
        /*001a*/ 	.short	(.L_5 - .L_4)
	.align		4
.L_4:
        /*001c*/ 	.word	index@(_Z7mm_cudaPdS_S_i)
        /*0020*/ 	.word	0x00000000
.L_5:


//--------------------- .nv.compat                --------------------------
	.section	.nv.compat,"",@"SHT_CUDA_COMPAT_INFO"
	.align	4
        /*0000*/ 	.byte	0x02, 0x09, 0x00, 0x00, 0x02, 0x02, 0x01, 0x00, 0x02, 0x05, 0x05, 0x00, 0x03, 0x07, 0x01, 0x01
        /*0010*/ 	.byte	0x02, 0x03, 0x00, 0x00, 0x02, 0x06, 0x01, 0x00, 0x04, 0x0b, 0x08, 0x00, 0x01, 0x00, 0x00, 0x00
        /*0020*/ 	.byte	0x00, 0x00, 0x00, 0x00


//--------------------- .nv.info._Z7mm_cudaPdS_S_i --------------------------
	.section	.nv.info._Z7mm_cudaPdS_S_i,"",@"SHT_CUDA_INFO"
	.sectionflags	@""
	.align	4


	//----- nvinfo : EIATTR_CUDA_API_VERSION
	.align		4
        /*0000*/ 	.byte	0x04, 0x37
        /*0002*/ 	.short	(.L_7 - .L_6)
.L_6:
        /*0004*/ 	.word	0x00000082


	//----- nvinfo : EIATTR_KPARAM_INFO
	.align		4
.L_7:
        /*0008*/ 	.byte	0x04, 0x17
        /*000a*/ 	.short	(.L_9 - .L_8)
.L_8:
        /*000c*/ 	.word	0x00000000
        /*0010*/ 	.short	0x0003
        /*0012*/ 	.short	0x0018
        /*0014*/ 	.byte	0x00, 0xf0, 0x11, 0x00


	//----- nvinfo : EIATTR_KPARAM_INFO
	.align		4
.L_9:
        /*0018*/ 	.byte	0x04, 0x17
        /*001a*/ 	.short	(.L_11 - .L_10)
.L_10:
        /*001c*/ 	.word	0x00000000
        /*0020*/ 	.short	0x0002
        /*0022*/ 	.short	0x0010
        /*0024*/ 	.byte	0x00, 0xf5, 0x21, 0x00


	//----- nvinfo : EIATTR_KPARAM_INFO
	.align		4
.L_11:
        /*0028*/ 	.byte	0x04, 0x17
        /*002a*/ 	.short	(.L_13 - .L_12)
.L_12:
        /*002c*/ 	.word	0x00000000
        /*0030*/ 	.short	0x0001
        /*0032*/ 	.short	0x0008
        /*0034*/ 	.byte	0x00, 0xf5, 0x21, 0x00


	//----- nvinfo : EIATTR_KPARAM_INFO
	.align		4
.L_13:
        /*0038*/ 	.byte	0x04, 0x17
        /*003a*/ 	.short	(.L_15 - .L_14)
.L_14:
        /*003c*/ 	.word	0x00000000
        /*0040*/ 	.short	0x0000
        /*0042*/ 	.short	0x0000
        /*0044*/ 	.byte	0x00, 0xf5, 0x21, 0x00


	//----- nvinfo : EIATTR_SPARSE_MMA_MASK
	.align		4
.L_15:
        /*0048*/ 	.byte	0x03, 0x50
        /*004a*/ 	.short	0x0000


	//----- nvinfo : EIATTR_MAXREG_COUNT
	.align		4
        /*004c*/ 	.byte	0x03, 0x1b
        /*004e*/ 	.short	0x00ff


	//----- nvinfo : EIATTR_MERCURY_ISA_VERSION
	.align		4
        /*0050*/ 	.byte	0x03, 0x5f
        /*0052*/ 	.short	0x0101


	//----- nvinfo : EIATTR_VRC_CTA_INIT_COUNT
	.align		4
        /*0054*/ 	.byte	0x02, 0x4a
	.zero		1
	.zero		1


	//----- nvinfo : EIATTR_EXIT_INSTR_OFFSETS
	.align		4
        /*0058*/ 	.byte	0x04, 0x1c
        /*005a*/ 	.short	(.L_17 - .L_16)


	//   ....[0]....
.L_16:
        /*005c*/ 	.word	0x000000d0


	//   ....[1]....
        /*0060*/ 	.word	0x000008f0


	//----- nvinfo : EIATTR_CBANK_PARAM_SIZE
	.align		4
.L_17:
        /*0064*/ 	.byte	0x03, 0x19
        /*0066*/ 	.short	0x001c


	//----- nvinfo : EIATTR_PARAM_CBANK
	.align		4
        /*0068*/ 	.byte	0x04, 0x0a
        /*006a*/ 	.short	(.L_19 - .L_18)
	.align		4
.L_18:
        /*006c*/ 	.word	index@(.nv.constant0._Z7mm_cudaPdS_S_i)
        /*0070*/ 	.short	0x0380
        /*0072*/ 	.short	0x001c


	//----- nvinfo : EIATTR_SW_WAR
	.align		4
.L_19:
        /*0074*/ 	.byte	0x04, 0x36
        /*0076*/ 	.short	(.L_21 - .L_20)
.L_20:
        /*0078*/ 	.word	0x00000008
.L_21:


//--------------------- .nv.callgraph             --------------------------
	.section	.nv.callgraph,"",@"SHT_CUDA_CALLGRAPH"
	.align	4
	.sectionentsize	8
	.align		4
        /*0000*/ 	.word	0x00000000
	.align		4
        /*0004*/ 	.word	0xffffffff
	.align		4
        /*0008*/ 	.word	0x00000000
	.align		4
        /*000c*/ 	.word	0xfffffffe
	.align		4
        /*0010*/ 	.word	0x00000000
	.align		4
        /*0014*/ 	.word	0xfffffffd
	.align		4
        /*0018*/ 	.word	0x00000000
	.align		4
        /*001c*/ 	.word	0xfffffffc


//--------------------- .text._Z7mm_cudaPdS_S_i   --------------------------
	.section	.text._Z7mm_cudaPdS_S_i,"ax",@progbits
	.align	128
        .global         _Z7mm_cudaPdS_S_i
        .type           _Z7mm_cudaPdS_S_i,@function
        .size           _Z7mm_cudaPdS_S_i,(.L_x_5 - _Z7mm_cudaPdS_S_i)
        .other          _Z7mm_cudaPdS_S_i,@"STO_CUDA_ENTRY STV_DEFAULT"
_Z7mm_cudaPdS_S_i:
.text._Z7mm_cudaPdS_S_i:
[----:B------:R-:W-:Y:S01]  /*0000*/  LDC R1, c[0x0][0x37c] ;  /* 0x0000df00ff017b82 */ /* 0x000fe20000000800 */
[----:B------:R-:W0:Y:S07]  /*0010*/  S2R R0, SR_TID.X ;  /* 0x0000000000007919 */ /* 0x000e2e0000002100 */
[----:B------:R-:W1:Y:S01]  /*0020*/  S2UR UR4, SR_CTAID.Y ;  /* 0x00000000000479c3 */ /* 0x000e620000002600 */
[----:B------:R-:W2:Y:S07]  /*0030*/  S2R R8, SR_TID.Y ;  /* 0x0000000000087919 */ /* 0x000eae0000002200 */
[----:B------:R-:W0:Y:S08]  /*0040*/  S2UR UR6, SR_CTAID.X ;  /* 0x00000000000679c3 */ /* 0x000e300000002500 */
[----:B------:R-:W0:Y:S01]  /*0050*/  LDC R7, c[0x0][0x360] ;  /* 0x0000d800ff077b82 */ /* 0x000e220000000800 */
[----:B------:R-:W1:Y:S07]  /*0060*/  LDCU UR5, c[0x0][0x364] ;  /* 0x00006c80ff0577ac */ /* 0x000e6e0008000800 */
[----:B------:R-:W3:Y:S01]  /*0070*/  LDC R3, c[0x0][0x398] ;  /* 0x0000e600ff037b82 */ /* 0x000ee20000000800 */
[----:B-1----:R-:W-:Y:S01]  /*0080*/  UIMAD UR4, UR4, UR5, URZ ;  /* 0x00000005040472a4 */ /* 0x002fe2000f8e02ff */
[----:B0-----:R-:W-:-:S05]  /*0090*/  IMAD R7, R7, UR6, R0 ;  /* 0x0000000607077c24 */ /* 0x001fca000f8e0200 */
[----:B--2---:R-:W-:-:S04]  /*00a0*/  IADD3 R4, PT, PT, R8, UR4, RZ ;  /* 0x0000000408047c10 */ /* 0x004fc8000fffe0ff */
[----:B------:R-:W-:-:S04]  /*00b0*/  VIMNMX R0, PT, PT, R7, R4, !PT ;  /* 0x0000000407007248 */ /* 0x000fc80007fe0100 */
[----:B---3--:R-:W-:-:S13]  /*00c0*/  ISETP.GE.AND P0, PT, R0, R3, PT ;  /* 0x000000030000720c */ /* 0x008fda0003f06270 */
[----:B------:R-:W-:Y:S05]  /*00d0*/  @P0 EXIT ;  /* 0x000000000000094d */ /* 0x000fea0003800000 */
[C---:B------:R-:W-:Y:S01]  /*00e0*/  ISETP.GE.U32.AND P1, PT, R3.reuse, 0x8, PT ;  /* 0x000000080300780c */ /* 0x040fe20003f26070 */
[----:B------:R-:W0:Y:S01]  /*00f0*/  LDCU.64 UR6, c[0x0][0x358] ;  /* 0x00006b00ff0677ac */ /* 0x000e220008000a00 */
[----:B------:R-:W-:Y:S01]  /*0100*/  LOP3.LUT R5, R3, 0x7, RZ, 0xc0, !PT ;  /* 0x0000000703057812 */ /* 0x000fe200078ec0ff */
[----:B------:R-:W-:Y:S02]  /*0110*/  HFMA2 R6, -RZ, RZ, 0, 0 ;  /* 0x00000000ff067431 */ /* 0x000fe400000001ff */
[----:B------:R-:W-:Y:S01]  /*0120*/  IMAD R7, R7, R3, RZ ;  /* 0x0000000307077224 */ /* 0x000fe200078e02ff */
[----:B------:R-:W-:Y:S02]  /*0130*/  CS2R R22, SRZ ;  /* 0x0000000000167805 */ /* 0x000fe4000001ff00 */
[----:B------:R-:W-:-:S05]  /*0140*/  ISETP.NE.AND P0, PT, R5, RZ, PT ;  /* 0x000000ff0500720c */ /* 0x000fca0003f05270 */
[----:B------:R-:W-:Y:S08]  /*0150*/  @!P1 BRA `(.L_x_0) ;  /* 0x0000000000ec9947 */ /* 0x000ff00003800000 */
[C---:B------:R-:W-:Y:S01]  /*0160*/  LOP3.LUT R6, R3.reuse, 0x7ffffff8, RZ, 0xc0, !PT ;  /* 0x7ffffff803067812 */ /* 0x040fe200078ec0ff */
[C---:B------:R-:W-:Y:S01]  /*0170*/  IMAD R10, R3.reuse, 0x2, R4 ;  /* 0x00000002030a7824 */ /* 0x040fe200078e0204 */
[C---:B------:R-:W-:Y:S01]  /*0180*/  IADD3 R8, PT, PT, R3.reuse, UR4, R8 ;  /* 0x0000000403087c10 */ /* 0x040fe2000fffe008 */
[C-C-:B------:R-:W-:Y:S01]  /*0190*/  IMAD R9, R3.reuse, 0x3, R4.reuse ;  /* 0x0000000303097824 */ /* 0x140fe200078e0204 */
[C---:B------:R-:W-:Y:S01]  /*01a0*/  LEA R11, R3.reuse, R4, 0x2 ;  /* 0x00000004030b7211 */ /* 0x040fe200078e10ff */
[C-C-:B------:R-:W-:Y:S01]  /*01b0*/  IMAD R24, R3.reuse, 0x5, R4.reuse ;  /* 0x0000000503187824 */ /* 0x140fe200078e0204 */
[----:B------:R-:W-:Y:S01]  /*01c0*/  MOV R0, R7 ;  /* 0x0000000700007202 */ /* 0x000fe20000000f00 */
[C-C-:B------:R-:W-:Y:S01]  /*01d0*/  IMAD R25, R3.reuse, 0x6, R4.reuse ;  /* 0x0000000603197824 */ /* 0x140fe200078e0204 */
[----:B------:R-:W-:Y:S01]  /*01e0*/  CS2R R22, SRZ ;  /* 0x0000000000167805 */ /* 0x000fe2000001ff00 */
[--C-:B------:R-:W-:Y:S01]  /*01f0*/  IMAD R26, R3, 0x7, R4.reuse ;  /* 0x00000007031a7824 */ /* 0x100fe200078e0204 */
[----:B------:R-:W-:Y:S01]  /*0200*/  IADD3 R2, PT, PT, -R6, RZ, RZ ;  /* 0x000000ff06027210 */ /* 0x000fe20007ffe1ff */
[----:B------:R-:W-:-:S07]  /*0210*/  IMAD.MOV.U32 R27, RZ, RZ, R4 ;  /* 0x000000ffff1b7224 */ /* 0x000fce00078e0004 */
.L_x_1:
[----:B------:R-:W1:Y:S08]  /*0220*/  LDC.64 R20, c[0x0][0x388] ;  /* 0x0000e200ff147b82 */ /* 0x000e700000000a00 */
[----:B------:R-:W2:Y:S01]  /*0230*/  LDC.64 R12, c[0x0][0x380] ;  /* 0x0000e000ff0c7b82 */ /* 0x000ea20000000a00 */
[----:B-1----:R-:W-:-:S05]  /*0240*/  IMAD.WIDE.U32 R28, R27, 0x8, R20 ;  /* 0x000000081b1c7825 */ /* 0x002fca00078e0014 */
[----:B0-----:R-:W3:Y:S01]  /*0250*/  LDG.E.64 R18, desc[UR6][R28.64] ;  /* 0x000000061c127981 */ /* 0x001ee2000c1e1b00 */
[----:B--2---:R-:W-:-:S05]  /*0260*/  IMAD.WIDE R12, R0, 0x8, R12 ;  /* 0x00000008000c7825 */ /* 0x004fca00078e020c */
[----:B------:R-:W3:Y:S02]  /*0270*/  LDG.E.64 R14, desc[UR6][R12.64] ;  /* 0x000000060c0e7981 */ /* 0x000ee4000c1e1b00 */
[----:B---3--:R-:W-:Y:S01]  /*0280*/  DFMA R18, R14, R18, R22 ;  /* 0x000000120e12722b */ /* 0x008fe20000000016 */
[--C-:B------:R-:W-:Y:S01]  /*0290*/  IMAD.WIDE.U32 R22, R8, 0x8, R20.reuse ;  /* 0x0000000808167825 */ /* 0x100fe200078e0014 */
[----:B------:R-:W2:Y:S04]  /*02a0*/  LDG.E.64 R14, desc[UR6][R12.64+0x8] ;  /* 0x000008060c0e7981 */ /* 0x000ea8000c1e1b00 */
[----:B------:R-:W2:Y:S01]  /*02b0*/  LDG.E.64 R16, desc[UR6][R22.64] ;  /* 0x0000000616107981 */ /* 0x000ea2000c1e1b00 */
[----:B------:R-:W-:Y:S01]  /*02c0*/  IMAD.WIDE.U32 R28, R10, 0x8, R20 ;  /* 0x000000080a1c7825 */ /* 0x000fe200078e0014 */
[----:B--2---:R-:W-:-:S04]  /*02d0*/  DFMA R16, R14, R16, R18 ;  /* 0x000000100e10722b */ /* 0x004fc80000000012 */
[----:B------:R-:W2:Y:S04]  /*02e0*/  LDG.E.64 R18, desc[UR6][R28.64] ;  /* 0x000000061c127981 */ /* 0x000ea8000c1e1b00 */
[----:B------:R-:W2:Y:S01]  /*02f0*/  LDG.E.64 R14, desc[UR6][R12.64+0x10] ;  /* 0x000010060c0e7981 */ /* 0x000ea2000c1e1b00 */
[----:B------:R-:W-:Y:S01]  /*0300*/  IMAD.WIDE.U32 R22, R9, 0x8, R20 ;  /* 0x0000000809167825 */ /* 0x000fe200078e0014 */
[----:B--2---:R-:W-:-:S04]  /*0310*/  DFMA R18, R14, R18, R16 ;  /* 0x000000120e12722b */ /* 0x004fc80000000010 */
[----:B------:R0:W2:Y:S04]  /*0320*/  LDG.E.64 R16, desc[UR6][R22.64] ;  /* 0x0000000616107981 */ /* 0x0000a8000c1e1b00 */
[----:B------:R-:W2:Y:S01]  /*0330*/  LDG.E.64 R14, desc[UR6][R12.64+0x18] ;  /* 0x000018060c0e7981 */ /* 0x000ea2000c1e1b00 */
[----:B0-----:R-:W-:Y:S01]  /*0340*/  IMAD.WIDE.U32 R22, R11, 0x8, R20 ;  /* 0x000000080b167825 */ /* 0x001fe200078e0014 */
[----:B--2---:R-:W-:-:S04]  /*0350*/  DFMA R16, R14, R16, R18 ;  /* 0x000000100e10722b */ /* 0x004fc80000000012 */
[----:B------:R-:W2:Y:S04]  /*0360*/  LDG.E.64 R18, desc[UR6][R22.64] ;  /* 0x0000000616127981 */ /* 0x000ea8000c1e1b00 */
[----:B------:R-:W2:Y:S01]  /*0370*/  LDG.E.64 R14, desc[UR6][R12.64+0x20] ;  /* 0x000020060c0e7981 */ /* 0x000ea2000c1e1b00 */
[----:B------:R-:W-:-:S03]  /*0380*/  IMAD.WIDE.U32 R28, R24, 0x8, R20 ;  /* 0x00000008181c7825 */ /* 0x000fc600078e0014 */
[----:B------:R-:W3:Y:S01]  /*0390*/  LDG.E.64 R22, desc[UR6][R12.64+0x38] ;  /* 0x000038060c167981 */ /* 0x000ee2000c1e1b00 */
[----:B--2---:R-:W-:-:S03]  /*03a0*/  DFMA R18, R14, R18, R16 ;  /* 0x000000120e12722b */ /* 0x004fc60000000010 */
[----:B------:R-:W2:Y:S04]  /*03b0*/  LDG.E.64 R14, desc[UR6][R28.64] ;  /* 0x000000061c0e7981 */ /* 0x000ea8000c1e1b00 */
[----:B------:R-:W2:Y:S01]  /*03c0*/  LDG.E.64 R16, desc[UR6][R12.64+0x28] ;  /* 0x000028060c107981 */ /* 0x000ea2000c1e1b00 */
[----:B------:R-:W-:Y:S01]  /*03d0*/  IADD3 R2, PT, PT, R2, 0x8, RZ ;  /* 0x0000000802027810 */ /* 0x000fe20007ffe0ff */
[----:B--2---:R-:W-:Y:S01]  /*03e0*/  DFMA R14, R16, R14, R18 ;  /* 0x0000000e100e722b */ /* 0x004fe20000000012 */
[--C-:B------:R-:W-:Y:S01]  /*03f0*/  IMAD.WIDE.U32 R16, R25, 0x8, R20.reuse ;  /* 0x0000000819107825 */ /* 0x100fe200078e0014 */
[----:B------:R-:W2:Y:S03]  /*0400*/  LDG.E.64 R18, desc[UR6][R12.64+0x30] ;  /* 0x000030060c127981 */ /* 0x000ea6000c1e1b00 */
[----:B------:R-:W-:-:S02]  /*0410*/  IMAD.WIDE.U32 R20, R26, 0x8, R20 ;  /* 0x000000081a147825 */ /* 0x000fc400078e0014 */
[----:B------:R-:W2:Y:S04]  /*0420*/  LDG.E.64 R16, desc[UR6][R16.64] ;  /* 0x0000000610107981 */ /* 0x000ea8000c1e1b00 */
[----:B------:R-:W3:Y:S01]  /*0430*/  LDG.E.64 R20, desc[UR6][R20.64] ;  /* 0x0000000614147981 */ /* 0x000ee2000c1e1b00 */
[----:B------:R-:W-:Y:S01]  /*0440*/  ISETP.NE.AND P1, PT, R2, RZ, PT ;  /* 0x000000ff0200720c */ /* 0x000fe20003f25270 */
[----:B------:R-:W-:Y:S01]  /*0450*/  VIADD R0, R0, 0x8 ;  /* 0x0000000800007836 */ /* 0x000fe20000000000 */
[C---:B------:R-:W-:Y:S01]  /*0460*/  LEA R8, R3.reuse, R8, 0x3 ;  /* 0x0000000803087211 */ /* 0x040fe200078e18ff */
[C---:B------:R-:W-:Y:S01]  /*0470*/  IMAD R9, R3.reuse, 0x8, R9 ;  /* 0x0000000803097824 */ /* 0x040fe200078e0209 */
[C---:B------:R-:W-:Y:S01]  /*0480*/  LEA R10, R3.reuse, R10, 0x3 ;  /* 0x0000000a030a7211 */ /* 0x040fe200078e18ff */
[C---:B------:R-:W-:Y:S01]  /*0490*/  IMAD R26, R3.reuse, 0x8, R26 ;  /* 0x00000008031a7824 */ /* 0x040fe200078e021a */
[----:B------:R-:W-:-:S02]  /*04a0*/  LEA R11, R3, R11, 0x3 ;  /* 0x0000000b030b7211 */ /* 0x000fc400078e18ff */
[C---:B------:R-:W-:Y:S02]  /*04b0*/  LEA R24, R3.reuse, R24, 0x3 ;  /* 0x0000001803187211 */ /* 0x040fe400078e18ff */
[C---:B------:R-:W-:Y:S02]  /*04c0*/  LEA R25, R3.reuse, R25, 0x3 ;  /* 0x0000001903197211 */ /* 0x040fe400078e18ff */
[----:B------:R-:W-:Y:S01]  /*04d0*/  LEA R27, R3, R27, 0x3 ;  /* 0x0000001b031b7211 */ /* 0x000fe200078e18ff */
[----:B--2---:R-:W-:-:S08]  /*04e0*/  DFMA R14, R18, R16, R14 ;  /* 0x00000010120e722b */ /* 0x004fd0000000000e */
[----:B---3--:R-:W-:Y:S01]  /*04f0*/  DFMA R22, R22, R20, R14 ;  /* 0x000000141616722b */ /* 0x008fe2000000000e */
[----:B------:R-:W-:Y:S10]  /*0500*/  @P1 BRA `(.L_x_1) ;  /* 0xfffffffc00441947 */ /* 0x000ff4000383ffff */
.L_x_0:
[----:B------:R-:W-:Y:S05]  /*0510*/  @!P0 BRA `(.L_x_2) ;  /* 0x0000000000e48947 */ /* 0x000fea0003800000 */
[----:B------:R-:W-:Y:S02]  /*0520*/  ISETP.GE.U32.AND P0, PT, R5, 0x4, PT ;  /* 0x000000040500780c */ /* 0x000fe40003f06070 */
[----:B------:R-:W-:-:S04]  /*0530*/  LOP3.LUT R0, R3, 0x3, RZ, 0xc0, !PT ;  /* 0x0000000303007812 */ /* 0x000fc800078ec0ff */
[----:B------:R-:W-:-:S07]  /*0540*/  ISETP.NE.AND P1, PT, R0, RZ, PT ;  /* 0x000000ff0000720c */ /* 0x000fce0003f25270 */
[----:B------:R-:W-:Y:S06]  /*0550*/  @!P0 BRA `(.L_x_3) ;  /* 0x0000000000648947 */ /* 0x000fec0003800000 */
[----:B------:R-:W1:Y:S01]  /*0560*/  LDC.64 R24, c[0x0][0x388] ;  /* 0x0000e200ff187b82 */ /* 0x000e620000000a00 */
[----:B------:R-:W-:Y:S01]  /*0570*/  IADD3 R5, PT, PT, R7, R6, RZ ;  /* 0x0000000607057210 */ /* 0x000fe20007ffe0ff */
[----:B------:R-:W-:-:S06]  /*0580*/  IMAD R2, R6, R3, R4 ;  /* 0x0000000306027224 */ /* 0x000fcc00078e0204 */
[----:B------:R-:W2:Y:S01]  /*0590*/  LDC.64 R20, c[0x0][0x380] ;  /* 0x0000e000ff147b82 */ /* 0x000ea20000000a00 */
[C---:B-1----:R-:W-:Y:S01]  /*05a0*/  IMAD.WIDE.U32 R10, R2.reuse, 0x8, R24 ;  /* 0x00000008020a7825 */ /* 0x042fe200078e0018 */
[----:B------:R-:W-:-:S05]  /*05b0*/  IADD3 R2, PT, PT, R2, R3, RZ ;  /* 0x0000000302027210 */ /* 0x000fca0007ffe0ff */
[----:B0-----:R-:W3:Y:S01]  /*05c0*/  LDG.E.64 R10, desc[UR6][R10.64] ;  /* 0x000000060a0a7981 */ /* 0x001ee2000c1e1b00 */
[----:B--2---:R-:W-:-:S05]  /*05d0*/  IMAD.WIDE R20, R5, 0x8, R20 ;  /* 0x0000000805147825 */ /* 0x004fca00078e0214 */
[----:B------:R-:W3:Y:S01]  /*05e0*/  LDG.E.64 R8, desc[UR6][R20.64] ;  /* 0x0000000614087981 */ /* 0x000ee2000c1e1b00 */
[----:B------:R-:W-:-:S03]  /*05f0*/  IMAD.WIDE.U32 R14, R2, 0x8, R24 ;  /* 0x00000008020e7825 */ /* 0x000fc600078e0018 */
[----:B------:R-:W2:Y:S01]  /*0600*/  LDG.E.64 R12, desc[UR6][R20.64+0x8] ;  /* 0x00000806140c7981 */ /* 0x000ea2000c1e1b00 */
[----:B------:R-:W-:-:S03]  /*0610*/  IMAD.IADD R2, R2, 0x1, R3 ;  /* 0x0000000102027824 */ /* 0x000fc600078e0203 */
[----:B------:R-:W2:Y:S01]  /*0620*/  LDG.E.64 R14, desc[UR6][R14.64] ;  /* 0x000000060e0e7981 */ /* 0x000ea2000c1e1b00 */
[C-C-:B------:R-:W-:Y:S01]  /*0630*/  IMAD.WIDE.U32 R18, R2.reuse, 0x8, R24.reuse ;  /* 0x0000000802127825 */ /* 0x140fe200078e0018 */
[----:B------:R-:W-:Y:S02]  /*0640*/  IADD3 R5, PT, PT, R2, R3, RZ ;  /* 0x0000000302057210 */ /* 0x000fe40007ffe0ff */
[----:B------:R-:W4:Y:S04]  /*0650*/  LDG.E.64 R16, desc[UR6][R20.64+0x10] ;  /* 0x0000100614107981 */ /* 0x000f28000c1e1b00 */
[----:B------:R-:W4:Y:S01]  /*0660*/  LDG.E.64 R18, desc[UR6][R18.64] ;  /* 0x0000000612127981 */ /* 0x000f22000c1e1b00 */
[----:B------:R-:W-:-:S03]  /*0670*/  IMAD.WIDE.U32 R24, R5, 0x8, R24 ;  /* 0x0000000805187825 */ /* 0x000fc600078e0018 */
[----:B------:R-:W5:Y:S04]  /*0680*/  LDG.E.64 R26, desc[UR6][R20.64+0x18] ;  /* 0x00001806141a7981 */ /* 0x000f68000c1e1b00 */
[----:B------:R-:W5:Y:S01]  /*0690*/  LDG.E.64 R24, desc[UR6][R24.64] ;  /* 0x0000000618187981 */ /* 0x000f62000c1e1b00 */
[----:B------:R-:W-:Y:S01]  /*06a0*/  IADD3 R6, PT, PT, R6, 0x4, RZ ;  /* 0x0000000406067810 */ /* 0x000fe20007ffe0ff */
[----:B---3--:R-:W-:-:S08]  /*06b0*/  DFMA R8, R8, R10, R22 ;  /* 0x0000000a0808722b */ /* 0x008fd00000000016 */
[----:B--2---:R-:W-:-:S08]  /*06c0*/  DFMA R8, R12, R14, R8 ;  /* 0x0000000e0c08722b */ /* 0x004fd00000000008 */
[----:B----4-:R-:W-:-:S08]  /*06d0*/  DFMA R8, R16, R18, R8 ;  /* 0x000000121008722b */ /* 0x010fd00000000008 */
[----:B-----5:R-:W-:-:S11]  /*06e0*/  DFMA R22, R26, R24, R8 ;  /* 0x000000181a16722b */ /* 0x020fd60000000008 */
.L_x_3:
[----:B------:R-:W-:Y:S05]  /*06f0*/  @!P1 BRA `(.L_x_2) ;  /* 0x00000000006c9947 */ /* 0x000fea0003800000 */
[----:B------:R-:W1:Y:S01]  /*0700*/  LDC.64 R16, c[0x0][0x388] ;  /* 0x0000e200ff107b82 */ /* 0x000e620000000a00 */
[----:B------:R-:W-:Y:S02]  /*0710*/  ISETP.NE.AND P0, PT, R0, 0x1, PT ;  /* 0x000000010000780c */ /* 0x000fe40003f05270 */
[----:B------:R-:W-:-:S04]  /*0720*/  LOP3.LUT R2, R3, 0x1, RZ, 0xc0, !PT ;  /* 0x0000000103027812 */ /* 0x000fc800078ec0ff */
[----:B------:R-:W-:Y:S01]  /*0730*/  ISETP.NE.U32.AND P1, PT, R2, 0x1, PT ;  /* 0x000000010200780c */ /* 0x000fe20003f25070 */
[----:B------:R-:W2:Y:S06]  /*0740*/  LDC.64 R18, c[0x0][0x380] ;  /* 0x0000e000ff127b82 */ /* 0x000eac0000000a00 */
[----:B------:R-:W-:Y:S01]  /*0750*/  @P0 IMAD R0, R6, R3, R4 ;  /* 0x0000000306000224 */ /* 0x000fe200078e0204 */
[----:B------:R-:W-:Y:S01]  /*0760*/  @P0 IADD3 R5, PT, PT, R7, R6, RZ ;  /* 0x0000000607050210 */ /* 0x000fe20007ffe0ff */
[----:B------:R-:W3:Y:S08]  /*0770*/  LDC.64 R14, c[0x0][0x380] ;  /* 0x0000e000ff0e7b82 */ /* 0x000ef00000000a00 */
[----:B------:R-:W4:Y:S01]  /*0780*/  LDC.64 R12, c[0x0][0x388] ;  /* 0x0000e200ff0c7b82 */ /* 0x000f220000000a00 */
[----:B-1----:R-:W-:Y:S01]  /*0790*/  @P0 IMAD.WIDE.U32 R8, R0, 0x8, R16 ;  /* 0x0000000800080825 */ /* 0x002fe200078e0010 */
[----:B------:R-:W-:-:S05]  /*07a0*/  @P0 IADD3 R6, PT, PT, R6, 0x2, RZ ;  /* 0x0000000206060810 */ /* 0x000fca0007ffe0ff */
[----:B0-----:R-:W5:Y:S01]  /*07b0*/  @P0 LDG.E.64 R8, desc[UR6][R8.64] ;  /* 0x0000000608080981 */ /* 0x001f62000c1e1b00 */
[----:B--2---:R-:W-:-:S04]  /*07c0*/  @P0 IMAD.WIDE R18, R5, 0x8, R18 ;  /* 0x0000000805120825 */ /* 0x004fc800078e0212 */
[----:B------:R-:W-:Y:S01]  /*07d0*/  @P0 IMAD.IADD R5, R0, 0x1, R3 ;  /* 0x0000000100050824 */ /* 0x000fe200078e0203 */
[----:B------:R-:W5:Y:S03]  /*07e0*/  @P0 LDG.E.64 R10, desc[UR6][R18.64] ;  /* 0x00000006120a0981 */ /* 0x000f66000c1e1b00 */
[----:B------:R-:W-:Y:S01]  /*07f0*/  @P0 IMAD.WIDE.U32 R16, R5, 0x8, R16 ;  /* 0x0000000805100825 */ /* 0x000fe200078e0010 */
[----:B------:R-:W-:-:S03]  /*0800*/  @!P1 IADD3 R5, PT, PT, R7, R6, RZ ;  /* 0x0000000607059210 */ /* 0x000fc60007ffe0ff */
[----:B------:R-:W-:Y:S02]  /*0810*/  @!P1 IMAD R21, R6, R3, R4 ;  /* 0x0000000306159224 */ /* 0x000fe400078e0204 */
[----:B------:R-:W2:Y:S01]  /*0820*/  @P0 LDG.E.64 R2, desc[UR6][R18.64+0x8] ;  /* 0x0000080612020981 */ /* 0x000ea2000c1e1b00 */
[----:B---3--:R-:W-:-:S03]  /*0830*/  @!P1 IMAD.WIDE R14, R5, 0x8, R14 ;  /* 0x00000008050e9825 */ /* 0x008fc600078e020e */
[----:B------:R-:W2:Y:S01]  /*0840*/  @P0 LDG.E.64 R16, desc[UR6][R16.64] ;  /* 0x0000000610100981 */ /* 0x000ea2000c1e1b00 */
[----:B----4-:R-:W-:-:S03]  /*0850*/  @!P1 IMAD.WIDE.U32 R12, R21, 0x8, R12 ;  /* 0x00000008150c9825 */ /* 0x010fc600078e000c */
[----:B------:R-:W3:Y:S04]  /*0860*/  @!P1 LDG.E.64 R14, desc[UR6][R14.64] ;  /* 0x000000060e0e9981 */ /* 0x000ee8000c1e1b00 */
[----:B------:R-:W3:Y:S01]  /*0870*/  @!P1 LDG.E.64 R12, desc[UR6][R12.64] ;  /* 0x000000060c0c9981 */ /* 0x000ee2000c1e1b00 */
[----:B-----5:R-:W-:-:S08]  /*0880*/  @P0 DFMA R8, R10, R8, R22 ;  /* 0x000000080a08022b */ /* 0x020fd00000000016 */
[----:B--2---:R-:W-:-:S08]  /*0890*/  @P0 DFMA R22, R2, R16, R8 ;  /* 0x000000100216022b */ /* 0x004fd00000000008 */
[----:B---3--:R-:W-:-:S11]  /*08a0*/  @!P1 DFMA R22, R14, R12, R22 ;  /* 0x0000000c0e16922b */ /* 0x008fd60000000016 */
.L_x_2:
[----:B------:R-:W1:Y:S01]  /*08b0*/  LDC.64 R2, c[0x0][0x390] ;  /* 0x0000e400ff027b82 */ /* 0x000e620000000a00 */
[----:B------:R-:W-:-:S05]  /*08c0*/  IADD3 R7, PT, PT, R4, R7, RZ ;  /* 0x0000000704077210 */ /* 0x000fca0007ffe0ff */
[----:B-1----:R-:W-:-:S05]  /*08d0*/  IMAD.WIDE R2, R7, 0x8, R2 ;  /* 0x0000000807027825 */ /* 0x002fca00078e0202 */
[----:B0-----:R-:W-:Y:S01]  /*08e0*/  STG.E.64 desc[UR6][R2.64], R22 ;  /* 0x0000001602007986 */ /* 0x001fe2000c101b06 */
[----:B------:R-:W-:Y:S05]  /*08f0*/  EXIT ;  /* 0x000000000000794d */ /* 0x000fea0003800000 */
.L_x_4:
[----:B------:R-:W-:-:S00]  /*0900*/  BRA `(.L_x_4) ;  /* 0xfffffffc00fc7947 */ /* 0x000fc0000383ffff */
[----:B------:R-:W-:-:S00]  /*0910*/  NOP ;  /* 0x0000000000007918 */ /* 0x000fc00000000000 */
        /* <DEDUP_REMOVED lines=14> */
.L_x_5:


//--------------------- .nv.shared.reserved.0     --------------------------
	.section	.nv.shared.reserved.0,"aw",@nobits
	.weak		__nv_reservedSMEM_offset_0_alias
	.size		__nv_reservedSMEM_offset_0_alias, 0, 64
	.other		__nv_reservedSMEM_offset_0_alias,@"STO_CUDA_RESERVED_SHARED STV_DEFAULT"
__nv_reservedSMEM_offset_0_alias:
	.zero		0
	.zero		64


//--------------------- .nv.constant0._Z7mm_cudaPdS_S_i --------------------------
	.section	.nv.constant0._Z7mm_cudaPdS_S_i,"a",@progbits
	.sectionflags	@""
	.align	4
.nv.constant0._Z7mm_cudaPdS_S_i:
	.zero		924


//--------------------- SYMBOLS --------------------------

	.type		.nv.reservedSmem.offset0,@object
	.size		.nv.reservedSmem.offset0,0x4
